	.headerflags	@"EF_CUDA_TEXMODE_UNIFIED EF_CUDA_64BIT_ADDRESS EF_CUDA_ACCELERATORS EF_CUDA_SM90 EF_CUDA_VIRTUAL_SM(EF_CUDA_SM90)"
	.elftype	@"ET_EXEC"


//--------------------- .nv.info                  --------------------------
	.section	.nv.info,"",@"SHT_CUDA_INFO"
	.align	4


	//----- nvinfo : EIATTR_REGCOUNT
	.align		4
        /*0000*/ 	.byte	0x04, 0x2f
        /*0002*/ 	.short	(.L_1 - .L_0)
	.align		4
.L_0:
        /*0004*/ 	.word	index@(triton_poi_fused_max_pool2d_with_indices_44)
        /*0008*/ 	.word	0x00000055


	//----- nvinfo : EIATTR_MIN_STACK_SIZE
	.align		4
.L_1:
        /*000c*/ 	.byte	0x04, 0x12
        /*000e*/ 	.short	(.L_3 - .L_2)
	.align		4
.L_2:
        /*0010*/ 	.word	index@(triton_poi_fused_max_pool2d_with_indices_44)
        /*0014*/ 	.word	0x00000000


	//----- nvinfo : EIATTR_FRAME_SIZE
	.align		4
.L_3:
        /*0018*/ 	.byte	0x04, 0x11
        /*001a*/ 	.short	(.L_5 - .L_4)
	.align		4
.L_4:
        /*001c*/ 	.word	index@(triton_poi_fused_max_pool2d_with_indices_44)
        /*0020*/ 	.word	0x00000000


	//----- nvinfo : EIATTR_MIN_STACK_SIZE
	.align		4
.L_5:
        /*0024*/ 	.byte	0x04, 0x12
        /*0026*/ 	.short	(.L_7 - .L_6)
	.align		4
.L_6:
        /*0028*/ 	.word	index@(triton_poi_fused_max_pool2d_with_indices_44)
        /*002c*/ 	.word	0x00000000
.L_7:


//--------------------- .nv.info.triton_poi_fused_max_pool2d_with_indices_44 --------------------------
	.section	.nv.info.triton_poi_fused_max_pool2d_with_indices_44,"",@"SHT_CUDA_INFO"
	.sectionflags	@""
	.align	4


	//----- nvinfo : EIATTR_CUDA_API_VERSION
	.align		4
        /*0000*/ 	.byte	0x04, 0x37
        /*0002*/ 	.short	(.L_9 - .L_8)
.L_8:
        /*0004*/ 	.word	0x0000007c


	//----- nvinfo : EIATTR_KPARAM_INFO
	.align		4
.L_9:
        /*0008*/ 	.byte	0x04, 0x17
        /*000a*/ 	.short	(.L_11 - .L_10)
.L_10:
        /*000c*/ 	.word	0x00000000
        /*0010*/ 	.short	0x0004
        /*0012*/ 	.short	0x001c
        /*0014*/ 	.byte	0x00, 0xf0, 0x11, 0x00


	//----- nvinfo : EIATTR_KPARAM_INFO
	.align		4
.L_11:
        /*0018*/ 	.byte	0x04, 0x17
        /*001a*/ 	.short	(.L_13 - .L_12)
.L_12:
        /*001c*/ 	.word	0x00000000
        /*0020*/ 	.short	0x0003
        /*0022*/ 	.short	0x0018
        /*0024*/ 	.byte	0x00, 0xf0, 0x11, 0x00


	//----- nvinfo : EIATTR_KPARAM_INFO
	.align		4
.L_13:
        /*0028*/ 	.byte	0x04, 0x17
        /*002a*/ 	.short	(.L_15 - .L_14)
.L_14:
        /*002c*/ 	.word	0x00000000
        /*0030*/ 	.short	0x0002
        /*0032*/ 	.short	0x0010
        /*0034*/ 	.byte	0x00, 0xf4, 0x21, 0x00


	//----- nvinfo : EIATTR_KPARAM_INFO
	.align		4
.L_15:
        /*0038*/ 	.byte	0x04, 0x17
        /*003a*/ 	.short	(.L_17 - .L_16)
.L_16:
        /*003c*/ 	.word	0x00000000
        /*0040*/ 	.short	0x0001
        /*0042*/ 	.short	0x0008
        /*0044*/ 	.byte	0x00, 0xf4, 0x21, 0x00


	//----- nvinfo : EIATTR_KPARAM_INFO
	.align		4
.L_17:
        /*0048*/ 	.byte	0x04, 0x17
        /*004a*/ 	.short	(.L_19 - .L_18)
.L_18:
        /*004c*/ 	.word	0x00000000
        /*0050*/ 	.short	0x0000
        /*0052*/ 	.short	0x0000
        /*0054*/ 	.byte	0x00, 0xf4, 0x21, 0x00


	//----- nvinfo : EIATTR_SPARSE_MMA_MASK
	.align		4
.L_19:
        /*0058*/ 	.byte	0x03, 0x50
        /*005a*/ 	.short	0x0000


	//----- nvinfo : EIATTR_MAXREG_COUNT
	.align		4
        /*005c*/ 	.byte	0x03, 0x1b
        /*005e*/ 	.short	0x00ff


	//----- nvinfo : EIATTR_EXIT_INSTR_OFFSETS
	.align		4
        /*0060*/ 	.byte	0x04, 0x1c
        /*0062*/ 	.short	(.L_21 - .L_20)


	//   ....[0]....
.L_20:
        /*0064*/ 	.word	0x00002b80


	//   ....[1]....
        /*0068*/ 	.word	0x00002ba0


	//----- nvinfo : EIATTR_REQNTID
	.align		4
.L_21:
        /*006c*/ 	.byte	0x04, 0x10
        /*006e*/ 	.short	(.L_23 - .L_22)
.L_22:
        /*0070*/ 	.word	0x00000080
        /*0074*/ 	.word	0x00000001
        /*0078*/ 	.word	0x00000001


	//----- nvinfo : EIATTR_CBANK_PARAM_SIZE
	.align		4
.L_23:
        /*007c*/ 	.byte	0x03, 0x19
        /*007e*/ 	.short	0x0020


	//----- nvinfo : EIATTR_PARAM_CBANK
	.align		4
        /*0080*/ 	.byte	0x04, 0x0a
        /*0082*/ 	.short	(.L_25 - .L_24)
	.align		4
.L_24:
        /*0084*/ 	.word	index@(.nv.constant0.triton_poi_fused_max_pool2d_with_indices_44)
        /*0088*/ 	.short	0x0210
        /*008a*/ 	.short	0x0020


	//----- nvinfo : EIATTR_SW_WAR
	.align		4
.L_25:
        /*008c*/ 	.byte	0x04, 0x36
        /*008e*/ 	.short	(.L_27 - .L_26)
.L_26:
        /*0090*/ 	.word	0x00000008
.L_27:


//--------------------- .nv.callgraph             --------------------------
	.section	.nv.callgraph,"",@"SHT_CUDA_CALLGRAPH"
	.align	4
	.sectionentsize	8
	.align		4
        /*0000*/ 	.word	0x00000000
	.align		4
        /*0004*/ 	.word	0xffffffff
	.align		4
        /*0008*/ 	.word	0x00000000
	.align		4
        /*000c*/ 	.word	0xfffffffe
	.align		4
        /*0010*/ 	.word	0x00000000
	.align		4
        /*0014*/ 	.word	0xfffffffd
	.align		4
        /*0018*/ 	.word	0x00000000
	.align		4
        /*001c*/ 	.word	0xfffffffc


//--------------------- .text.triton_poi_fused_max_pool2d_with_indices_44 --------------------------
	.section	.text.triton_poi_fused_max_pool2d_with_indices_44,"ax",@progbits
	.sectionflags	@"SHF_BARRIERS=1"
	.align	128
        .global         triton_poi_fused_max_pool2d_with_indices_44
        .type           triton_poi_fused_max_pool2d_with_indices_44,@function
        .size           triton_poi_fused_max_pool2d_with_indices_44,(.L_x_1 - triton_poi_fused_max_pool2d_with_indices_44)
        .other          triton_poi_fused_max_pool2d_with_indices_44,@"STO_CUDA_ENTRY STV_DEFAULT"
triton_poi_fused_max_pool2d_with_indices_44:
.text.triton_poi_fused_max_pool2d_with_indices_44:
[----:B------:R-:W0:Y:S02]  /*0000*/  LDC R1, c[0x0][0x28] ;  /* 0x00000a00ff017b82 */ /* 0x000e240000000800 */
[----:B------:R-:W1:Y:S01]  /*0010*/  S2R R4, SR_TID.X ;  /* 0x0000000000047919 */ /* 0x000e620000002100 */
[----:B------:R-:W2:Y:S01]  /*0020*/  LDC.64 R32, c[0x0][0x210] ;  /* 0x00008400ff207b82 */ /* 0x000ea20000000a00 */
[----:B------:R-:W-:Y:S02]  /*0030*/  CS2R R40, SRZ ;  /* 0x0000000000287805 */ /* 0x000fe4000001ff00 */
[----:B------:R-:W-:Y:S01]  /*0040*/  CS2R R42, SRZ ;  /* 0x00000000002a7805 */ /* 0x000fe2000001ff00 */
[----:B------:R-:W3:Y:S01]  /*0050*/  S2R R7, SR_CTAID.Y ;  /* 0x0000000000077919 */ /* 0x000ee20000002600 */
[----:B------:R-:W-:Y:S02]  /*0060*/  CS2R R20, SRZ ;  /* 0x0000000000147805 */ /* 0x000fe4000001ff00 */
[----:B------:R-:W-:Y:S01]  /*0070*/  CS2R R22, SRZ ;  /* 0x0000000000167805 */ /* 0x000fe2000001ff00 */
[----:B------:R-:W-:Y:S01]  /*0080*/  ULDC.64 UR6, c[0x0][0x208] ;  /* 0x0000820000067ab9 */ /* 0x000fe20000000a00 */
[----:B------:R-:W4:Y:S01]  /*0090*/  S2R R6, SR_CTAID.X ;  /* 0x0000000000067919 */ /* 0x000f220000002500 */
[----:B-1----:R-:W-:Y:S01]  /*00a0*/  SHF.R.U32.HI R18, RZ, 0x2, R4 ;  /* 0x00000002ff127819 */ /* 0x002fe20000011604 */
[----:B---3--:R-:W-:-:S03]  /*00b0*/  IMAD.SHL.U32 R7, R7, 0x20, RZ ;  /* 0x0000002007077824 */ /* 0x008fc600078e00ff */
[----:B------:R-:W-:Y:S01]  /*00c0*/  SGXT.U32 R18, R18, 0x5 ;  /* 0x000000051212781a */ /* 0x000fe20000000000 */
[----:B----4-:R-:W-:-:S03]  /*00d0*/  IMAD.SHL.U32 R6, R6, 0x20, RZ ;  /* 0x0000002006067824 */ /* 0x010fc600078e00ff */
[----:B------:R-:W-:Y:S01]  /*00e0*/  LOP3.LUT R19, R7, R18, RZ, 0xfc, !PT ;  /* 0x0000001207137212 */ /* 0x000fe200078efcff */
[----:B------:R-:W-:-:S04]  /*00f0*/  IMAD.MOV.U32 R18, RZ, RZ, RZ ;  /* 0x000000ffff127224 */ /* 0x000fc800078e00ff */
[----:B------:R-:W-:-:S04]  /*0100*/  IMAD.HI R10, R19, -0x6db6db6d, R18 ;  /* 0x92492493130a7827 */ /* 0x000fc800078e0212 */
[----:B------:R-:W-:Y:S01]  /*0110*/  IMAD.HI R0, R19, 0x5397829d, RZ ;  /* 0x5397829d13007827 */ /* 0x000fe200078e02ff */
[----:B------:R-:W-:-:S04]  /*0120*/  SHF.R.U32.HI R11, RZ, 0x1f, R10 ;  /* 0x0000001fff0b7819 */ /* 0x000fc8000001160a */
[----:B------:R-:W-:Y:S02]  /*0130*/  SHF.R.U32.HI R3, RZ, 0x1f, R0 ;  /* 0x0000001fff037819 */ /* 0x000fe40000011600 */
[----:B------:R-:W-:Y:S01]  /*0140*/  LEA.HI.SX32 R11, R10, R11, 0x1d ;  /* 0x0000000b0a0b7211 */ /* 0x000fe200078feaff */
[----:B------:R-:W-:Y:S01]  /*0150*/  IMAD.MOV.U32 R10, RZ, RZ, RZ ;  /* 0x000000ffff0a7224 */ /* 0x000fe200078e00ff */
[----:B------:R-:W-:-:S03]  /*0160*/  LEA.HI.SX32 R3, R0, R3, 0x1a ;  /* 0x0000000300037211 */ /* 0x000fc600078fd2ff */
[----:B------:R-:W-:-:S04]  /*0170*/  IMAD.HI R2, R11, -0x6db6db6d, R10 ;  /* 0x924924930b027827 */ /* 0x000fc800078e020a */
[----:B------:R-:W-:Y:S01]  /*0180*/  IMAD R0, R11, -0xe, R19 ;  /* 0xfffffff20b007824 */ /* 0x000fe200078e0213 */
[----:B------:R-:W-:-:S03]  /*0190*/  SHF.R.U32.HI R5, RZ, 0x1f, R2 ;  /* 0x0000001fff057819 */ /* 0x000fc60000011602 */
[----:B------:R-:W-:Y:S01]  /*01a0*/  IMAD R0, R3, 0x1c2, R0 ;  /* 0x000001c203007824 */ /* 0x000fe200078e0200 */
[----:B------:R-:W-:Y:S01]  /*01b0*/  LEA.HI R5, R2, R5, RZ, 0x1d ;  /* 0x0000000502057211 */ /* 0x000fe200078fe8ff */
[----:B------:R-:W-:Y:S02]  /*01c0*/  IMAD.SHL.U32 R3, R4, 0x8, RZ ;  /* 0x0000000804037824 */ /* 0x000fe400078e00ff */
[----:B------:R-:W-:Y:S02]  /*01d0*/  IMAD R39, R0, 0x880, RZ ;  /* 0x0000088000277824 */ /* 0x000fe400078e02ff */
[----:B------:R-:W-:Y:S01]  /*01e0*/  IMAD R10, R5, -0xe, R11 ;  /* 0xfffffff2050a7824 */ /* 0x000fe200078e020b */
[----:B------:R-:W-:Y:S01]  /*01f0*/  LOP3.LUT R2, R6, 0x18, R3, 0xf8, !PT ;  /* 0x0000001806027812 */ /* 0x000fe200078ef803 */
[----:B------:R-:W-:-:S03]  /*0200*/  VIADD R29, R39, 0x440 ;  /* 0x00000440271d7836 */ /* 0x000fc60000000000 */
[C---:B------:R-:W-:Y:S01]  /*0210*/  ISETP.GE.AND P0, PT, R2.reuse, 0x440, PT ;  /* 0x000004400200780c */ /* 0x040fe20003f06270 */
[C---:B------:R-:W-:Y:S02]  /*0220*/  IMAD.IADD R3, R2.reuse, 0x1, R39 ;  /* 0x0000000102037824 */ /* 0x040fe400078e0227 */
[----:B------:R-:W-:Y:S01]  /*0230*/  IMAD.IADD R5, R2, 0x1, R29 ;  /* 0x0000000102057824 */ /* 0x000fe200078e021d */
[----:B------:R-:W-:Y:S01]  /*0240*/  ISETP.LT.AND P0, PT, R19, 0x310, !P0 ;  /* 0x000003101300780c */ /* 0x000fe20004701270 */
[C---:B------:R-:W-:Y:S02]  /*0250*/  IMAD R3, R10.reuse, 0xff00, R3 ;  /* 0x0000ff000a037824 */ /* 0x040fe400078e0203 */
[----:B------:R-:W-:Y:S02]  /*0260*/  IMAD R5, R10, 0xff00, R5 ;  /* 0x0000ff000a057824 */ /* 0x000fe400078e0205 */
[----:B--2---:R-:W-:-:S04]  /*0270*/  IMAD.WIDE R8, R3, 0x4, R32 ;  /* 0x0000000403087825 */ /* 0x004fc800078e0220 */
[----:B------:R-:W-:-:S04]  /*0280*/  IMAD.WIDE R12, R5, 0x4, R32 ;  /* 0x00000004050c7825 */ /* 0x000fc800078e0220 */
[----:B------:R1:W2:Y:S01]  /*0290*/  @P0 LDG.E.EL.128 R40, desc[UR6][R8.64] ;  /* 0x0000000608280981 */ /* 0x0002a2000c2e1d00 */
[----:B------:R-:W-:-:S03]  /*02a0*/  VIADD R63, R39, 0x880 ;  /* 0x00000880273f7836 */ /* 0x000fc60000000000 */
[----:B------:R-:W2:Y:S01]  /*02b0*/  @P0 LDG.E.EL.128 R20, desc[UR6][R12.64] ;  /* 0x000000060c140981 */ /* 0x000ea2000c2e1d00 */
[----:B------:R-:W-:Y:S01]  /*02c0*/  IMAD.IADD R3, R2, 0x1, R63 ;  /* 0x0000000102037824 */ /* 0x000fe200078e023f */
[----:B------:R-:W-:Y:S02]  /*02d0*/  CS2R R24, SRZ ;  /* 0x0000000000187805 */ /* 0x000fe4000001ff00 */
[----:B------:R-:W-:Y:S01]  /*02e0*/  CS2R R26, SRZ ;  /* 0x00000000001a7805 */ /* 0x000fe2000001ff00 */
[----:B------:R-:W-:-:S04]  /*02f0*/  IMAD R3, R10, 0xff00, R3 ;  /* 0x0000ff000a037824 */ /* 0x000fc800078e0203 */
[----:B------:R-:W-:-:S05]  /*0300*/  IMAD.WIDE R14, R3, 0x4, R32 ;  /* 0x00000004030e7825 */ /* 0x000fca00078e0220 */
[----:B------:R3:W4:Y:S01]  /*0310*/  @P0 LDG.E.EL.128 R24, desc[UR6][R14.64] ;  /* 0x000000060e180981 */ /* 0x000722000c2e1d00 */
[----:B------:R-:W-:-:S04]  /*0320*/  VIADD R57, R39, 0x7f80 ;  /* 0x00007f8027397836 */ /* 0x000fc80000000000 */
[----:B------:R-:W-:-:S04]  /*0330*/  IMAD.IADD R3, R2, 0x1, R57 ;  /* 0x0000000102037824 */ /* 0x000fc800078e0239 */
[----:B------:R-:W-:-:S04]  /*0340*/  IMAD R3, R10, 0xff00, R3 ;  /* 0x0000ff000a037824 */ /* 0x000fc800078e0203 */
[----:B-1----:R-:W-:Y:S01]  /*0350*/  IMAD.WIDE R8, R3, 0x4, R32 ;  /* 0x0000000403087825 */ /* 0x002fe200078e0220 */
[----:B--2---:R-:W-:Y:S02]  /*0360*/  FSETP.GT.AND P2, PT, R20, R40, PT ;  /* 0x000000281400720b */ /* 0x004fe40003f44000 */
[----:B------:R-:W-:Y:S02]  /*0370*/  FSETP.GT.AND P4, PT, R22, R42, PT ;  /* 0x0000002a1600720b */ /* 0x000fe40003f84000 */
[----:B------:R-:W-:Y:S02]  /*0380*/  FSETP.GT.AND P5, PT, R21, R41, PT ;  /* 0x000000291500720b */ /* 0x000fe40003fa4000 */
[----:B------:R-:W-:Y:S02]  /*0390*/  FSETP.NAN.AND P1, PT, R20, R20, PT ;  /* 0x000000141400720b */ /* 0x000fe40003f28000 */
[----:B------:R-:W-:Y:S02]  /*03a0*/  FSETP.GT.AND P3, PT, R23, R43, PT ;  /* 0x0000002b1700720b */ /* 0x000fe40003f64000 */
[----:B------:R-:W-:-:S02]  /*03b0*/  P2R R12, PR, RZ, 0x4 ;  /* 0x00000004ff0c7803 */ /* 0x000fc40000000000 */
[----:B---3--:R-:W-:Y:S02]  /*03c0*/  P2R R14, PR, RZ, 0x8 ;  /* 0x00000008ff0e7803 */ /* 0x008fe40000000000 */
[----:B------:R-:W-:Y:S02]  /*03d0*/  @!P2 SEL R20, R20, R40, P1 ;  /* 0x000000281414a207 */ /* 0x000fe40000800000 */
[C---:B------:R-:W-:Y:S02]  /*03e0*/  FSETP.NAN.AND P1, PT, R22.reuse, R22, PT ;  /* 0x000000161600720b */ /* 0x040fe40003f28000 */
[C---:B------:R-:W-:Y:S02]  /*03f0*/  FSETP.NAN.AND P2, PT, R21.reuse, R21, PT ;  /* 0x000000151500720b */ /* 0x040fe40003f48000 */
[----:B------:R-:W-:Y:S02]  /*0400*/  @!P4 SEL R22, R22, R42, P1 ;  /* 0x0000002a1616c207 */ /* 0x000fe40000800000 */
[----:B------:R-:W-:-:S02]  /*0410*/  @!P5 SEL R21, R21, R41, P2 ;  /* 0x000000291515d207 */ /* 0x000fc40001000000 */
[----:B----4-:R-:W-:Y:S02]  /*0420*/  FSETP.NAN.AND P1, PT, R27, R27, PT ;  /* 0x0000001b1b00720b */ /* 0x010fe40003f28000 */
[----:B------:R-:W-:Y:S01]  /*0430*/  FSETP.NAN.AND P2, PT, R23, R23, PT ;  /* 0x000000171700720b */ /* 0x000fe20003f48000 */
[C---:B------:R-:W-:Y:S02]  /*0440*/  VIADD R69, R39.reuse, 0x83c0 ;  /* 0x000083c027457836 */ /* 0x040fe40000000000 */
[----:B------:R-:W-:Y:S01]  /*0450*/  VIADD R55, R39, 0x8800 ;  /* 0x0000880027377836 */ /* 0x000fe20000000000 */
[----:B------:R-:W-:Y:S02]  /*0460*/  @!P3 SEL R23, R23, R43, P2 ;  /* 0x0000002b1717b207 */ /* 0x000fe40001000000 */
[----:B------:R-:W-:Y:S02]  /*0470*/  FSETP.GEU.AND P2, PT, R22, R26, PT ;  /* 0x0000001a1600720b */ /* 0x000fe40003f4e000 */
[----:B------:R-:W-:-:S02]  /*0480*/  FSETP.GEU.AND P3, PT, R23, R27, PT ;  /* 0x0000001b1700720b */ /* 0x000fc40003f6e000 */
[----:B------:R-:W-:Y:S02]  /*0490*/  P2R R18, PR, RZ, 0x4 ;  /* 0x00000004ff127803 */ /* 0x000fe40000000000 */
[----:B------:R-:W-:Y:S02]  /*04a0*/  @!P1 SEL R27, R27, R23, !P3 ;  /* 0x000000171b1b9207 */ /* 0x000fe40005800000 */
[----:B------:R-:W-:Y:S01]  /*04b0*/  FSETP.NAN.AND P1, PT, R26, R26, PT ;  /* 0x0000001a1a00720b */ /* 0x000fe20003f28000 */
[C---:B------:R-:W-:Y:S02]  /*04c0*/  IMAD.IADD R5, R2.reuse, 0x1, R69 ;  /* 0x0000000102057824 */ /* 0x040fe400078e0245 */
[C---:B------:R-:W-:Y:S02]  /*04d0*/  VIADD R65, R39.reuse, 0xff00 ;  /* 0x0000ff0027417836 */ /* 0x040fe40000000000 */
[----:B------:R-:W-:Y:S01]  /*04e0*/  VIADD R61, R39, 0x10340 ;  /* 0x00010340273d7836 */ /* 0x000fe20000000000 */
[----:B------:R-:W-:-:S02]  /*04f0*/  LOP3.LUT R50, R2, 0x4, RZ, 0xfc, !PT ;  /* 0x0000000402327812 */ /* 0x000fc400078efcff */
[----:B------:R-:W-:Y:S02]  /*0500*/  P2R R11, PR, RZ, 0x8 ;  /* 0x00000008ff0b7803 */ /* 0x000fe40000000000 */
[----:B------:R-:W-:Y:S02]  /*0510*/  P2R R15, PR, RZ, 0x10 ;  /* 0x00000010ff0f7803 */ /* 0x000fe40000000000 */
[----:B------:R-:W-:Y:S02]  /*0520*/  P2R R13, PR, RZ, 0x20 ;  /* 0x00000020ff0d7803 */ /* 0x000fe40000000000 */
[----:B------:R-:W-:Y:S02]  /*0530*/  @!P1 SEL R26, R26, R22, !P2 ;  /* 0x000000161a1a9207 */ /* 0x000fe40005000000 */
[----:B------:R-:W-:Y:S02]  /*0540*/  CS2R R22, SRZ ;  /* 0x0000000000167805 */ /* 0x000fe4000001ff00 */
[----:B------:R-:W-:-:S02]  /*0550*/  FSETP.NAN.AND P1, PT, R25, R25, PT ;  /* 0x000000191900720b */ /* 0x000fc40003f28000 */
[----:B------:R-:W-:-:S04]  /*0560*/  FSETP.GEU.AND P2, PT, R21, R25, PT ;  /* 0x000000191500720b */ /* 0x000fc80003f4e000 */
[----:B------:R-:W-:-:S07]  /*0570*/  P2R R16, PR, RZ, 0x4 ;  /* 0x00000004ff107803 */ /* 0x000fce0000000000 */
[----:B------:R-:W-:Y:S02]  /*0580*/  @!P1 SEL R25, R25, R21, !P2 ;  /* 0x0000001519199207 */ /* 0x000fe40005000000 */
[-C--:B------:R-:W-:Y:S02]  /*0590*/  FSETP.NAN.AND P1, PT, R24, R24.reuse, PT ;  /* 0x000000181800720b */ /* 0x080fe40003f28000 */
[----:B------:R-:W-:-:S04]  /*05a0*/  FSETP.GEU.AND P2, PT, R20, R24, PT ;  /* 0x000000181400720b */ /* 0x000fc80003f4e000 */
[----:B------:R-:W-:-:S07]  /*05b0*/  P2R R17, PR, RZ, 0x4 ;  /* 0x00000004ff117803 */ /* 0x000fce0000000000 */
[----:B------:R-:W-:Y:S02]  /*05c0*/  @!P1 SEL R24, R24, R20, !P2 ;  /* 0x0000001418189207 */ /* 0x000fe40005000000 */
[----:B------:R-:W-:-:S06]  /*05d0*/  CS2R R20, SRZ ;  /* 0x0000000000147805 */ /* 0x000fcc000001ff00 */
[----:B------:R-:W2:Y:S01]  /*05e0*/  @P0 LDG.E.EL.128 R20, desc[UR6][R8.64] ;  /* 0x0000000608140981 */ /* 0x000ea2000c2e1d00 */
[----:B------:R-:W-:-:S04]  /*05f0*/  IMAD R5, R10, 0xff00, R5 ;  /* 0x0000ff000a057824 */ /* 0x000fc800078e0205 */
[----:B------:R-:W-:Y:S01]  /*0600*/  IMAD.WIDE R30, R5, 0x4, R32 ;  /* 0x00000004051e7825 */ /* 0x000fe200078e0220 */
[-C--:B--2---:R-:W-:Y:S02]  /*0610*/  FSETP.NAN.AND P1, PT, R20, R20.reuse, PT ;  /* 0x000000141400720b */ /* 0x084fe40003f28000 */
[----:B------:R-:W-:-:S04]  /*0620*/  FSETP.GEU.AND P2, PT, R24, R20, PT ;  /* 0x000000141800720b */ /* 0x000fc80003f4e000 */
[----:B------:R-:W-:-:S07]  /*0630*/  P2R R9, PR, RZ, 0x4 ;  /* 0x00000004ff097803 */ /* 0x000fce0000000000 */
[----:B------:R-:W-:Y:S02]  /*0640*/  @!P1 SEL R20, R20, R24, !P2 ;  /* 0x0000001814149207 */ /* 0x000fe40005000000 */
[-C--:B------:R-:W-:Y:S02]  /*0650*/  FSETP.NAN.AND P1, PT, R21, R21.reuse, PT ;  /* 0x000000151500720b */ /* 0x080fe40003f28000 */
[----:B------:R-:W-:-:S04]  /*0660*/  FSETP.GEU.AND P2, PT, R25, R21, PT ;  /* 0x000000151900720b */ /* 0x000fc80003f4e000 */
[----:B------:R-:W-:-:S07]  /*0670*/  P2R R8, PR, RZ, 0x4 ;  /* 0x00000004ff087803 */ /* 0x000fce0000000000 */
[----:B------:R-:W-:Y:S02]  /*0680*/  @!P1 SEL R21, R21, R25, !P2 ;  /* 0x0000001915159207 */ /* 0x000fe40005000000 */
[----:B------:R-:W-:Y:S02]  /*0690*/  CS2R R24, SRZ ;  /* 0x0000000000187805 */ /* 0x000fe4000001ff00 */
[-C--:B------:R-:W-:Y:S02]  /*06a0*/  FSETP.NAN.AND P1, PT, R22, R22.reuse, PT ;  /* 0x000000161600720b */ /* 0x080fe40003f28000 */
        /* <DEDUP_REMOVED lines=8> */
[----:B------:R-:W2:Y:S02]  /*0730*/  @P0 LDG.E.EL.128 R24, desc[UR6][R30.64] ;  /* 0x000000061e180981 */ /* 0x000ea4000c2e1d00 */
        /* <DEDUP_REMOVED lines=12> */
[----:B------:R-:W-:Y:S01]  /*0800*/  @!P1 SEL R25, R25, R21, !P2 ;  /* 0x0000001519199207 */ /* 0x000fe20005000000 */
[----:B------:R-:W-:Y:S01]  /*0810*/  IMAD.IADD R21, R2, 0x1, R55 ;  /* 0x0000000102157824 */ /* 0x000fe200078e0237 */
[-C--:B------:R-:W-:Y:S02]  /*0820*/  FSETP.NAN.AND P1, PT, R24, R24.reuse, PT ;  /* 0x000000181800720b */ /* 0x080fe40003f28000 */
[----:B------:R-:W-:Y:S01]  /*0830*/  FSETP.GEU.AND P2, PT, R20, R24, PT ;  /* 0x000000181400720b */ /* 0x000fe20003f4e000 */
[----:B------:R-:W-:-:S03]  /*0840*/  IMAD R31, R10, 0xff00, R21 ;  /* 0x0000ff000a1f7824 */ /* 0x000fc600078e0215 */
[----:B------:R-:W-:Y:S01]  /*0850*/  P2R R36, PR, RZ, 0x4 ;  /* 0x00000004ff247803 */ /* 0x000fe20000000000 */
[----:B------:R-:W-:-:S06]  /*0860*/  IMAD.WIDE R30, R31, 0x4, R32 ;  /* 0x000000041f1e7825 */ /* 0x000fcc00078e0220 */
        /* <DEDUP_REMOVED lines=10> */
[----:B------:R-:W-:Y:S01]  /*0910*/  @!P1 SEL R21, R21, R25, !P2 ;  /* 0x0000001915159207 */ /* 0x000fe20005000000 */
[----:B------:R-:W-:Y:S01]  /*0920*/  IMAD.IADD R25, R2, 0x1, R65 ;  /* 0x0000000102197824 */ /* 0x000fe200078e0241 */
[-C--:B------:R-:W-:Y:S02]  /*0930*/  FSETP.NAN.AND P1, PT, R22, R22.reuse, PT ;  /* 0x000000161600720b */ /* 0x080fe40003f28000 */
[----:B------:R-:W-:Y:S01]  /*0940*/  FSETP.GEU.AND P2, PT, R26, R22, PT ;  /* 0x000000161a00720b */ /* 0x000fe20003f4e000 */
[----:B------:R-:W-:Y:S01]  /*0950*/  IMAD R31, R10, 0xff00, R25 ;  /* 0x0000ff000a1f7824 */ /* 0x000fe200078e0219 */
[----:B------:R-:W-:Y:S02]  /*0960*/  CS2R R24, SRZ ;  /* 0x0000000000187805 */ /* 0x000fe4000001ff00 */
[----:B------:R-:W-:Y:S01]  /*0970*/  P2R R40, PR, RZ, 0x4 ;  /* 0x00000004ff287803 */ /* 0x000fe20000000000 */
[----:B------:R-:W-:-:S06]  /*0980*/  IMAD.WIDE R30, R31, 0x4, R32 ;  /* 0x000000041f1e7825 */ /* 0x000fcc00078e0220 */
        /* <DEDUP_REMOVED lines=28> */
[----:B------:R1:W2:Y:S01]  /*0b50*/  @P0 LDG.E.EL.128 R20, desc[UR6][R30.64] ;  /* 0x000000061e140981 */ /* 0x0002a2000c2e1d00 */
[----:B------:R-:W-:Y:S01]  /*0b60*/  IMAD.IADD R51, R50, 0x1, R29 ;  /* 0x0000000132337824 */ /* 0x000fe200078e021d */
[----:B------:R-:W-:-:S03]  /*0b70*/  CS2R R28, SRZ ;  /* 0x00000000001c7805 */ /* 0x000fc6000001ff00 */
[----:B------:R-:W-:-:S04]  /*0b80*/  IMAD R51, R10, 0xff00, R51 ;  /* 0x0000ff000a337824 */ /* 0x000fc800078e0233 */
[----:B------:R-:W-:-:S04]  /*0b90*/  IMAD.WIDE R52, R51, 0x4, R32 ;  /* 0x0000000433347825 */ /* 0x000fc800078e0220 */
[----:B-1----:R-:W-:-:S04]  /*0ba0*/  IMAD.IADD R31, R50, 0x1, R39 ;  /* 0x00000001321f7824 */ /* 0x002fc800078e0227 */
[----:B------:R-:W-:Y:S01]  /*0bb0*/  IMAD R59, R10, 0xff00, R31 ;  /* 0x0000ff000a3b7824 */ /* 0x000fe200078e021f */
[----:B------:R-:W-:-:S03]  /*0bc0*/  CS2R R30, SRZ ;  /* 0x00000000001e7805 */ /* 0x000fc6000001ff00 */
[----:B------:R-:W-:-:S03]  /*0bd0*/  IMAD.WIDE R58, R59, 0x4, R32 ;  /* 0x000000043b3a7825 */ /* 0x000fc600078e0220 */
[----:B------:R-:W3:Y:S01]  /*0be0*/  @P0 LDG.E.EL.128 R28, desc[UR6][R52.64] ;  /* 0x00000006341c0981 */ /* 0x000ee2000c2e1d00 */
        /* <DEDUP_REMOVED lines=18> */
[----:B------:R1:W2:Y:S01]  /*0d10*/  @P0 LDG.E.EL.128 R24, desc[UR6][R58.64] ;  /* 0x000000063a180981 */ /* 0x0002a2000c2e1d00 */
[----:B---3--:R-:W-:Y:S01]  /*0d20*/  FSETP.NAN.AND P1, PT, R28, R28, PT ;  /* 0x0000001c1c00720b */ /* 0x008fe20003f28000 */
[----:B------:R-:W-:-:S04]  /*0d30*/  IMAD.IADD R63, R50, 0x1, R63 ;  /* 0x00000001323f7824 */ /* 0x000fc800078e023f */
[----:B-1----:R-:W-:-:S04]  /*0d40*/  IMAD R59, R10, 0xff00, R63 ;  /* 0x0000ff000a3b7824 */ /* 0x002fc800078e023f */
[----:B------:R-:W-:Y:S01]  /*0d50*/  IMAD.WIDE R58, R59, 0x4, R32 ;  /* 0x000000043b3a7825 */ /* 0x000fe200078e0220 */
[----:B--2---:R-:W-:-:S04]  /*0d60*/  FSETP.GT.AND P2, PT, R28, R24, PT ;  /* 0x000000181c00720b */ /* 0x004fc80003f44000 */
[----:B------:R-:W-:-:S09]  /*0d70*/  P2R R51, PR, RZ, 0x4 ;  /* 0x00000004ff337803 */ /* 0x000fd20000000000 */
[----:B------:R-:W-:Y:S02]  /*0d80*/  @!P2 SEL R28, R28, R24, P1 ;  /* 0x000000181c1ca207 */ /* 0x000fe40000800000 */
[C---:B------:R-:W-:Y:S02]  /*0d90*/  FSETP.GT.AND P2, PT, R29.reuse, R25, PT ;  /* 0x000000191d00720b */ /* 0x040fe40003f44000 */
[----:B------:R-:W-:Y:S02]  /*0da0*/  FSETP.NAN.AND P1, PT, R29, R29, PT ;  /* 0x0000001d1d00720b */ /* 0x000fe40003f28000 */
        /* <DEDUP_REMOVED lines=8> */
[----:B------:R-:W-:-:S09]  /*0e30*/  CS2R R24, SRZ ;  /* 0x0000000000187805 */ /* 0x000fd2000001ff00 */
[----:B------:R-:W-:Y:S02]  /*0e40*/  @!P2 SEL R31, R31, R27, P1 ;  /* 0x0000001b1f1fa207 */ /* 0x000fe40000800000 */
[----:B------:R-:W-:-:S06]  /*0e50*/  CS2R R26, SRZ ;  /* 0x00000000001a7805 */ /* 0x000fcc000001ff00 */
[----:B------:R-:W2:Y:S01]  /*0e60*/  @P0 LDG.E.EL.128 R24, desc[UR6][R58.64] ;  /* 0x000000063a180981 */ /* 0x000ea2000c2e1d00 */
[----:B------:R-:W-:Y:S01]  /*0e70*/  P2R R56, PR, RZ, 0x4 ;  /* 0x00000004ff387803 */ /* 0x000fe20000000000 */
[----:B------:R-:W-:-:S04]  /*0e80*/  IMAD.IADD R57, R50, 0x1, R57 ;  /* 0x0000000132397824 */ /* 0x000fc800078e0239 */
[----:B------:R-:W-:-:S04]  /*0e90*/  IMAD R57, R10, 0xff00, R57 ;  /* 0x0000ff000a397824 */ /* 0x000fc800078e0239 */
[----:B------:R-:W-:Y:S01]  /*0ea0*/  IMAD.WIDE R66, R57, 0x4, R32 ;  /* 0x0000000439427825 */ /* 0x000fe200078e0220 */
[-C--:B--2---:R-:W-:Y:S02]  /*0eb0*/  FSETP.NAN.AND P1, PT, R27, R27.reuse, PT ;  /* 0x0000001b1b00720b */ /* 0x084fe40003f28000 */
[----:B------:R-:W-:-:S11]  /*0ec0*/  FSETP.GEU.AND P2, PT, R31, R27, PT ;  /* 0x0000001b1f00720b */ /* 0x000fd60003f4e000 */
[----:B------:R-:W-:Y:S02]  /*0ed0*/  @!P1 SEL R27, R27, R31, !P2 ;  /* 0x0000001f1b1b9207 */ /* 0x000fe40005000000 */
[-C--:B------:R-:W-:Y:S02]  /*0ee0*/  FSETP.NAN.AND P1, PT, R26, R26.reuse, PT ;  /* 0x0000001a1a00720b */ /* 0x080fe40003f28000 */
[----:B------:R-:W-:Y:S02]  /*0ef0*/  P2R R58, PR, RZ, 0x4 ;  /* 0x00000004ff3a7803 */ /* 0x000fe40000000000 */
[----:B------:R-:W-:-:S09]  /*0f00*/  FSETP.GEU.AND P2, PT, R30, R26, PT ;  /* 0x0000001a1e00720b */ /* 0x000fd20003f4e000 */
[----:B------:R-:W-:Y:S02]  /*0f10*/  @!P1 SEL R26, R26, R30, !P2 ;  /* 0x0000001e1a1a9207 */ /* 0x000fe40005000000 */
[-C--:B------:R-:W-:Y:S02]  /*0f20*/  FSETP.NAN.AND P1, PT, R25, R25.reuse, PT ;  /* 0x000000191900720b */ /* 0x080fe40003f28000 */
[----:B------:R-:W-:Y:S02]  /*0f30*/  P2R R59, PR, RZ, 0x4 ;  /* 0x00000004ff3b7803 */ /* 0x000fe40000000000 */
[----:B------:R-:W-:-:S09]  /*0f40*/  FSETP.GEU.AND P2, PT, R29, R25, PT ;  /* 0x000000191d00720b */ /* 0x000fd20003f4e000 */
[----:B------:R-:W-:Y:S02]  /*0f50*/  @!P1 SEL R25, R25, R29, !P2 ;  /* 0x0000001d19199207 */ /* 0x000fe40005000000 */
[-C--:B------:R-:W-:Y:S02]  /*0f60*/  FSETP.NAN.AND P1, PT, R24, R24.reuse, PT ;  /* 0x000000181800720b */ /* 0x080fe40003f28000 */
[----:B------:R-:W-:Y:S02]  /*0f70*/  P2R R60, PR, RZ, 0x4 ;  /* 0x00000004ff3c7803 */ /* 0x000fe40000000000 */
[----:B------:R-:W-:Y:S02]  /*0f80*/  FSETP.GEU.AND P2, PT, R28, R24, PT ;  /* 0x000000181c00720b */ /* 0x000fe40003f4e000 */
[----:B------:R-:W-:-:S07]  /*0f90*/  CS2R R30, SRZ ;  /* 0x00000000001e7805 */ /* 0x000fce000001ff00 */
[----:B------:R-:W-:Y:S02]  /*0fa0*/  @!P1 SEL R24, R24, R28, !P2 ;  /* 0x0000001c18189207 */ /* 0x000fe40005000000 */
        /* <DEDUP_REMOVED lines=45> */
[----:B------:R1:W2:Y:S01]  /*1280*/  @P0 LDG.E.EL.128 R28, desc[UR6][R54.64] ;  /* 0x00000006361c0981 */ /* 0x0002a2000c2e1d00 */
[----:B------:R-:W-:Y:S01]  /*1290*/  P2R R70, PR, RZ, 0x4 ;  /* 0x00000004ff467803 */ /* 0x000fe20000000000 */
[----:B------:R-:W-:-:S04]  /*12a0*/  IMAD.IADD R65, R50, 0x1, R65 ;  /* 0x0000000132417824 */ /* 0x000fc800078e0241 */
[----:B-1----:R-:W-:-:S04]  /*12b0*/  IMAD R55, R10, 0xff00, R65 ;  /* 0x0000ff000a377824 */ /* 0x002fc800078e0241 */
        /* <DEDUP_REMOVED lines=42> */
[----:B------:R-:W-:Y:S01]  /*1560*/  VIADD R39, R39, 0x10780 ;  /* 0x0001078027277836 */ /* 0x000fe20000000000 */
[-C--:B--2---:R-:W-:Y:S02]  /*1570*/  FSETP.NAN.AND P1, PT, R28, R28.reuse, PT ;  /* 0x0000001c1c00720b */ /* 0x084fe40003f28000 */
[----:B------:R-:W-:Y:S02]  /*1580*/  FSETP.NAN.AND P3, PT, R29, R29, PT ;  /* 0x0000001d1d00720b */ /* 0x000fe40003f68000 */
[----:B------:R-:W-:-:S09]  /*1590*/  FSETP.GEU.AND P2, PT, R24, R28, PT ;  /* 0x0000001c1800720b */ /* 0x000fd20003f4e000 */
[----:B------:R-:W-:Y:S02]  /*15a0*/  @!P1 SEL R28, R28, R24, !P2 ;  /* 0x000000181c1c9207 */ /* 0x000fe40005000000 */
[----:B------:R-:W-:-:S04]  /*15b0*/  FSETP.GEU.AND P1, PT, R25, R29, PT ;  /* 0x0000001d1900720b */ /* 0x000fc80003f2e000 */
[----:B------:R-:W-:Y:S02]  /*15c0*/  @!P3 SEL R29, R29, R25, !P1 ;  /* 0x000000191d1db207 */ /* 0x000fe40004800000 */
[-C--:B------:R-:W-:Y:S02]  /*15d0*/  FSETP.NAN.AND P3, PT, R30, R30.reuse, PT ;  /* 0x0000001e1e00720b */ /* 0x080fe40003f68000 */
[----:B------:R-:W-:Y:S01]  /*15e0*/  FSETP.GEU.AND P4, PT, R26, R30, PT ;  /* 0x0000001e1a00720b */ /* 0x000fe20003f8e000 */
[----:B------:R-:W-:Y:S01]  /*15f0*/  IMAD.IADD R25, R2, 0x1, R39 ;  /* 0x0000000102197824 */ /* 0x000fe200078e0227 */
[----:B------:R-:W-:-:S09]  /*1600*/  P2R R78, PR, RZ, 0x2 ;  /* 0x00000002ff4e7803 */ /* 0x000fd20000000000 */
[----:B------:R-:W-:Y:S02]  /*1610*/  @!P3 SEL R30, R30, R26, !P4 ;  /* 0x0000001a1e1eb207 */ /* 0x000fe40006000000 */
[-C--:B------:R-:W-:Y:S02]  /*1620*/  FSETP.NAN.AND P3, PT, R31, R31.reuse, PT ;  /* 0x0000001f1f00720b */ /* 0x080fe40003f68000 */
[----:B------:R-:W-:Y:S01]  /*1630*/  FSETP.GEU.AND P1, PT, R27, R31, PT ;  /* 0x0000001f1b00720b */ /* 0x000fe20003f2e000 */
[----:B------:R-:W-:Y:S01]  /*1640*/  IMAD R55, R10, 0xff00, R25 ;  /* 0x0000ff000a377824 */ /* 0x000fe200078e0219 */
[----:B------:R-:W-:-:S03]  /*1650*/  CS2R R24, SRZ ;  /* 0x0000000000187805 */ /* 0x000fc6000001ff00 */
[----:B------:R-:W-:-:S06]  /*1660*/  IMAD.WIDE R54, R55, 0x4, R32 ;  /* 0x0000000437367825 */ /* 0x000fcc00078e0220 */
        /* <DEDUP_REMOVED lines=20> */
[----:B------:R-:W-:-:S04]  /*17b0*/  FSETP.GEU.AND P1, PT, R23, R27, PT ;  /* 0x0000001b1700720b */ /* 0x000fc80003f2e000 */
[----:B------:R-:W-:-:S05]  /*17c0*/  P2R R22, PR, RZ, 0x2 ;  /* 0x00000002ff167803 */ /* 0x000fca0000000000 */
[----:B------:R-:W-:Y:S02]  /*17d0*/  @!P3 SEL R27, R27, R23, !P1 ;  /* 0x000000171b1bb207 */ /* 0x000fe40004800000 */
[----:B------:R-:W-:-:S04]  /*17e0*/  ISETP.NE.AND P1, PT, R66, RZ, PT ;  /* 0x000000ff4200720c */ /* 0x000fc80003f25270 */
[----:B------:R-:W-:Y:S02]  /*17f0*/  P2R R20, PR, RZ, 0x2 ;  /* 0x00000002ff147803 */ /* 0x000fe40000000000 */
        /* <DEDUP_REMOVED lines=28> */
[----:B------:R-:W-:Y:S02]  /*19c0*/  ISETP.NE.AND P1, PT, R15, RZ, PT ;  /* 0x000000ff0f00720c */ /* 0x000fe40003f25270 */
[----:B------:R-:W-:Y:S02]  /*19d0*/  CS2R R12, SRZ ;  /* 0x00000000000c7805 */ /* 0x000fe4000001ff00 */
[----:B------:R-:W-:Y:S02]  /*19e0*/  P2R R81, PR, RZ, 0x2 ;  /* 0x00000002ff517803 */ /* 0x000fe40000000000 */
[----:B------:R-:W-:Y:S02]  /*19f0*/  ISETP.NE.AND P1, PT, R14, RZ, PT ;  /* 0x000000ff0e00720c */ /* 0x000fe40003f25270 */
[----:B------:R-:W-:-:S06]  /*1a00*/  CS2R R14, SRZ ;  /* 0x00000000000e7805 */ /* 0x000fcc000001ff00 */
[----:B------:R1:W2:Y:S01]  /*1a10*/  @P0 LDG.E.EL.128 R12, desc[UR6][R32.64] ;  /* 0x00000006200c0981 */ /* 0x0002a2000c2e1d00 */
[----:B------:R-:W-:Y:S02]  /*1a20*/  P2R R79, PR, RZ, 0x10 ;  /* 0x00000010ff4f7803 */ /* 0x000fe40000000000 */
[----:B------:R-:W-:Y:S02]  /*1a30*/  P2R R82, PR, RZ, 0x2 ;  /* 0x00000002ff527803 */ /* 0x000fe40000000000 */
[----:B-1----:R-:W-:Y:S02]  /*1a40*/  P2R R32, PR, RZ, 0x1 ;  /* 0x00000001ff207803 */ /* 0x002fe40000000000 */
[----:B------:R-:W-:Y:S02]  /*1a50*/  ISETP.NE.AND P0, PT, R57, RZ, PT ;  /* 0x000000ff3900720c */ /* 0x000fe40003f05270 */
[----:B------:R-:W-:Y:S02]  /*1a60*/  P2R R61, PR, RZ, 0x4 ;  /* 0x00000004ff3d7803 */ /* 0x000fe40000000000 */
[----:B------:R-:W-:-:S02]  /*1a70*/  ISETP.NE.AND P2, PT, R68, RZ, PT ;  /* 0x000000ff4400720c */ /* 0x000fc40003f45270 */
[-C--:B--2---:R-:W-:Y:S02]  /*1a80*/  FSETP.NAN.AND P4, PT, R12, R12.reuse, PT ;  /* 0x0000000c0c00720b */ /* 0x084fe40003f88000 */
[----:B------:R-:W-:Y:S02]  /*1a90*/  FSETP.NAN.AND P5, PT, R13, R13, PT ;  /* 0x0000000d0d00720b */ /* 0x000fe40003fa8000 */
[----:B------:R-:W-:Y:S02]  /*1aa0*/  FSETP.GEU.AND P3, PT, R28, R12, PT ;  /* 0x0000000c1c00720b */ /* 0x000fe40003f6e000 */
[----:B------:R-:W-:Y:S02]  /*1ab0*/  FSETP.NAN.AND P6, PT, R14, R14, PT ;  /* 0x0000000e0e00720b */ /* 0x000fe40003fc8000 */
[----:B------:R-:W-:-:S05]  /*1ac0*/  FSETP.NAN.AND P1, PT, R15, R15, PT ;  /* 0x0000000f0f00720b */ /* 0x000fca0003f28000 */
[----:B------:R-:W-:Y:S02]  /*1ad0*/  @!P4 SEL R12, R12, R28, !P3 ;  /* 0x0000001c0c0cc207 */ /* 0x000fe40005800000 */
[----:B------:R-:W-:-:S04]  /*1ae0*/  FSETP.GEU.AND P4, PT, R29, R13, PT ;  /* 0x0000000d1d00720b */ /* 0x000fc80003f8e000 */
[----:B------:R-:W-:Y:S02]  /*1af0*/  @!P5 SEL R13, R13, R29, !P4 ;  /* 0x0000001d0d0dd207 */ /* 0x000fe40006000000 */
[----:B------:R-:W-:-:S04]  /*1b00*/  FSETP.GEU.AND P5, PT, R30, R14, PT ;  /* 0x0000000e1e00720b */ /* 0x000fc80003fae000 */
[----:B------:R-:W-:Y:S02]  /*1b10*/  @!P6 SEL R14, R14, R30, !P5 ;  /* 0x0000001e0e0ee207 */ /* 0x000fe40006800000 */
[----:B------:R-:W-:-:S04]  /*1b20*/  FSETP.GEU.AND P6, PT, R31, R15, PT ;  /* 0x0000000f1f00720b */ /* 0x000fc80003fce000 */
[----:B------:R-:W-:Y:S02]  /*1b30*/  @!P1 SEL R15, R15, R31, !P6 ;  /* 0x0000001f0f0f9207 */ /* 0x000fe40007000000 */
[----:B------:R-:W-:Y:S02]  /*1b40*/  ISETP.NE.AND P1, PT, R82, RZ, PT ;  /* 0x000000ff5200720c */ /* 0x000fe40003f25270 */
[----:B------:R-:W-:Y:S02]  /*1b50*/  P2R R28, PR, RZ, 0x8 ;  /* 0x00000008ff1c7803 */ /* 0x000fe40000000000 */
[----:B------:R-:W-:Y:S02]  /*1b60*/  ISETP.NE.AND P3, PT, R0, RZ, PT ;  /* 0x000000ff0000720c */ /* 0x000fe40003f65270 */
[----:B------:R-:W-:Y:S02]  /*1b70*/  SEL R0, RZ, 0x1, !P1 ;  /* 0x00000001ff007807 */ /* 0x000fe40004800000 */
[----:B------:R-:W-:-:S02]  /*1b80*/  ISETP.NE.AND P1, PT, R81, RZ, PT ;  /* 0x000000ff5100720c */ /* 0x000fc40003f25270 */
[----:B------:R-:W-:Y:S02]  /*1b90*/  P2R R30, PR, RZ, 0x20 ;  /* 0x00000020ff1e7803 */ /* 0x000fe40000000000 */
[----:B------:R-:W-:Y:S02]  /*1ba0*/  ISETP.NE.AND P5, PT, R8, RZ, PT ;  /* 0x000000ff0800720c */ /* 0x000fe40003fa5270 */
[----:B------:R-:W-:Y:S02]  /*1bb0*/  SEL R8, RZ, 0x1, !P1 ;  /* 0x00000001ff087807 */ /* 0x000fe40004800000 */
[----:B------:R-:W-:Y:S02]  /*1bc0*/  ISETP.NE.AND P1, PT, R66, RZ, PT ;  /* 0x000000ff4200720c */ /* 0x000fe40003f25270 */
[----:B------:R-:W-:Y:S02]  /*1bd0*/  P2R R31, PR, RZ, 0x40 ;  /* 0x00000040ff1f7803 */ /* 0x000fe40000000000 */
[----:B------:R-:W-:-:S02]  /*1be0*/  ISETP.NE.AND P6, PT, R9, RZ, PT ;  /* 0x000000ff0900720c */ /* 0x000fc40003fc5270 */
[----:B------:R-:W-:Y:S02]  /*1bf0*/  SEL R9, RZ, 0x1, !P1 ;  /* 0x00000001ff097807 */ /* 0x000fe40004800000 */
[----:B------:R-:W-:-:S04]  /*1c00*/  ISETP.NE.AND P1, PT, R11, RZ, PT ;  /* 0x000000ff0b00720c */ /* 0x000fc80003f25270 */
        /* <DEDUP_REMOVED lines=9> */
[----:B------:R-:W-:Y:S02]  /*1ca0*/  ISETP.NE.AND P1, PT, R62, RZ, PT ;  /* 0x000000ff3e00720c */ /* 0x000fe40003f25270 */
[----:B------:R-:W-:Y:S02]  /*1cb0*/  P2R R29, PR, RZ, 0x10 ;  /* 0x00000010ff1d7803 */ /* 0x000fe40000000000 */
[----:B------:R-:W-:Y:S02]  /*1cc0*/  ISETP.NE.AND P4, PT, R3, RZ, PT ;  /* 0x000000ff0300720c */ /* 0x000fe40003f85270 */
[----:B------:R-:W-:Y:S02]  /*1cd0*/  SEL R3, R0, 0x2, P1 ;  /* 0x0000000200037807 */ /* 0x000fe40000800000 */
[----:B------:R-:W-:-:S04]  /*1ce0*/  ISETP.NE.AND P1, PT, R18, RZ, PT ;  /* 0x000000ff1200720c */ /* 0x000fc80003f25270 */
        /* <DEDUP_REMOVED lines=11> */
[----:B------:R-:W-:Y:S02]  /*1da0*/  ISETP.NE.AND P1, PT, R23, RZ, PT ;  /* 0x000000ff1700720c */ /* 0x000fe40003f25270 */
[----:B------:R-:W-:Y:S02]  /*1db0*/  SEL R16, R3, 0x3, P3 ;  /* 0x0000000303107807 */ /* 0x000fe40001800000 */
[----:B------:R-:W-:Y:S02]  /*1dc0*/  SEL R51, R51, 0x2, P1 ;  /* 0x0000000233337807 */ /* 0x000fe40000800000 */
[----:B------:R-:W-:Y:S02]  /*1dd0*/  ISETP.NE.AND P1, PT, R20, RZ, PT ;  /* 0x000000ff1400720c */ /* 0x000fe40003f25270 */
[----:B------:R-:W-:-:S02]  /*1de0*/  ISETP.NE.AND P3, PT, R34, RZ, PT ;  /* 0x000000ff2200720c */ /* 0x000fc40003f65270 */
[----:B------:R-:W-:Y:S02]  /*1df0*/  SEL R8, R8, 0x3, P6 ;  /* 0x0000000308087807 */ /* 0x000fe40003000000 */
[----:B------:R-:W-:Y:S02]  /*1e00*/  SEL R11, R10, 0x3, P4 ;  /* 0x000000030a0b7807 */ /* 0x000fe40002000000 */
[----:B------:R-:W-:Y:S02]  /*1e10*/  ISETP.NE.AND P6, PT, R77, RZ, PT ;  /* 0x000000ff4d00720c */ /* 0x000fe40003fc5270 */
[----:B------:R-:W-:Y:S02]  /*1e20*/  SEL R10, R50, 0x3, P1 ;  /* 0x00000003320a7807 */ /* 0x000fe40000800000 */
[----:B------:R-:W-:Y:S02]  /*1e30*/  P2R R50, PR, RZ, 0x8 ;  /* 0x00000008ff327803 */ /* 0x000fe40000000000 */
[----:B------:R-:W-:-:S02]  /*1e40*/  ISETP.NE.AND P3, PT, R5, RZ, PT ;  /* 0x000000ff0500720c */ /* 0x000fc40003f65270 */
        /* <DEDUP_REMOVED lines=20> */
[----:B------:R-:W-:Y:S02]  /*1f90*/  SEL R3, R51, 0x3, P0 ;  /* 0x0000000333037807 */ /* 0x000fe40000000000 */
        /* <DEDUP_REMOVED lines=18> */
[----:B------:R-:W-:Y:S02]  /*20c0*/  ISETP.NE.AND P0, PT, R35, RZ, PT ;  /* 0x000000ff2300720c */ /* 0x000fe40003f05270 */
[----:B------:R-:W-:Y:S02]  /*20d0*/  P2R R35, PR, RZ, 0x40 ;  /* 0x00000040ff237803 */ /* 0x000fe40000000000 */
[----:B------:R-:W-:Y:S02]  /*20e0*/  P2R R34, PR, RZ, 0x8 ;  /* 0x00000008ff227803 */ /* 0x000fe40000000000 */
[----:B------:R-:W-:-:S02]  /*20f0*/  ISETP.NE.AND P6, PT, R36, RZ, PT ;  /* 0x000000ff2400720c */ /* 0x000fc40003fc5270 */
[----:B------:R-:W-:Y:S02]  /*2100*/  ISETP.NE.AND P3, PT, R63, RZ, PT ;  /* 0x000000ff3f00720c */ /* 0x000fe40003f65270 */
[----:B------:R-:W-:Y:S02]  /*2110*/  SEL R8, R8, 0x4, P6 ;  /* 0x0000000408087807 */ /* 0x000fe40003000000 */
[----:B------:R-:W-:Y:S02]  /*2120*/  SEL R0, R0, 0x3, P3 ;  /* 0x0000000300007807 */ /* 0x000fe40001800000 */
[----:B------:R-:W-:Y:S02]  /*2130*/  ISETP.NE.AND P6, PT, R35, RZ, PT ;  /* 0x000000ff2300720c */ /* 0x000fe40003fc5270 */
[----:B------:R-:W-:Y:S02]  /*2140*/  SEL R39, R39, 0x3, P2 ;  /* 0x0000000327277807 */ /* 0x000fe40001000000 */
[----:B------:R-:W-:-:S02]  /*2150*/  SEL R0, R0, 0x4, P6 ;  /* 0x0000000400007807 */ /* 0x000fc40003000000 */
        /* <DEDUP_REMOVED lines=11> */
[----:B------:R-:W-:Y:S02]  /*2210*/  SEL R9, R9, 0x4, P0 ;  /* 0x0000000409097807 */ /* 0x000fe40000000000 */
[----:B------:R-:W-:Y:S02]  /*2220*/  ISETP.NE.AND P6, PT, R42, RZ, PT ;  /* 0x000000ff2a00720c */ /* 0x000fe40003fc5270 */
[----:B------:R-:W-:Y:S02]  /*2230*/  ISETP.NE.AND P3, PT, R50, RZ, PT ;  /* 0x000000ff3200720c */ /* 0x000fe40003f65270 */
[----:B------:R-:W-:-:S02]  /*2240*/  SEL R9, R9, 0x5, P6 ;  /* 0x0000000509097807 */ /* 0x000fc40003000000 */
        /* <DEDUP_REMOVED lines=28> */
[----:B------:R-:W-:Y:S02]  /*2410*/  SHF.R.U32.HI R5, RZ, 0x3, R4 ;  /* 0x00000003ff057819 */ /* 0x000fe40000011604 */
[----:B------:R-:W-:Y:S02]  /*2420*/  ISETP.NE.AND P2, PT, R49, RZ, PT ;  /* 0x000000ff3100720c */ /* 0x000fe40003f45270 */
[----:B------:R-:W-:Y:S02]  /*2430*/  ISETP.NE.AND P3, PT, R79, RZ, PT ;  /* 0x000000ff4f00720c */ /* 0x000fe40003f65270 */
[----:B------:R-:W-:-:S02]  /*2440*/  SGXT.U32 R5, R5, 0x4 ;  /* 0x000000040505781a */ /* 0x000fc40000000000 */
[----:B------:R-:W-:Y:S02]  /*2450*/  SEL R18, R16, 0x7, P2 ;  /* 0x0000000710127807 */ /* 0x000fe40001000000 */
[----:B------:R-:W-:Y:S02]  /*2460*/  SEL R16, R39, 0x7, P3 ;  /* 0x0000000727107807 */ /* 0x000fe40001800000 */
[----:B------:R-:W-:Y:S02]  /*2470*/  ISETP.NE.AND P3, PT, R28, RZ, PT ;  /* 0x000000ff1c00720c */ /* 0x000fe40003f65270 */
[----:B------:R-:W-:Y:S02]  /*2480*/  LOP3.LUT R28, R6, R5, RZ, 0xfc, !PT ;  /* 0x00000005061c7212 */ /* 0x000fe400078efcff */
[----:B------:R-:W1:Y:S01]  /*2490*/  S2R R5, SR_TID.X ;  /* 0x0000000000057919 */ /* 0x000e620000002100 */
[----:B------:R-:W2:Y:S01]  /*24a0*/  S2UR UR5, SR_CgaCtaId ;  /* 0x00000000000579c3 */ /* 0x000ea20000008800 */
[----:B------:R-:W-:-:S02]  /*24b0*/  ISETP.NE.AND P1, PT, R48, RZ, PT ;  /* 0x000000ff3000720c */ /* 0x000fc40003f25270 */
[----:B------:R-:W-:Y:S02]  /*24c0*/  ISETP.NE.AND P5, PT, R46, RZ, PT ;  /* 0x000000ff2e00720c */ /* 0x000fe40003fa5270 */
[----:B------:R-:W-:Y:S02]  /*24d0*/  SEL R20, R11, 0x7, P1 ;  /* 0x000000070b147807 */ /* 0x000fe40000800000 */
[----:B------:R-:W-:Y:S02]  /*24e0*/  ISETP.NE.AND P1, PT, R78, RZ, PT ;  /* 0x000000ff4e00720c */ /* 0x000fe40003f25270 */
[----:B------:R-:W-:Y:S02]  /*24f0*/  SEL R0, R3, 0x6, P6 ;  /* 0x0000000603007807 */ /* 0x000fe40003000000 */
[----:B------:R-:W-:Y:S02]  /*2500*/  ISETP.NE.AND P2, PT, R61, RZ, PT ;  /* 0x000000ff3d00720c */ /* 0x000fe40003f45270 */
[----:B------:R-:W-:-:S02]  /*2510*/  ISETP.NE.AND P4, PT, R47, RZ, PT ;  /* 0x000000ff2f00720c */ /* 0x000fc40003f85270 */
[----:B------:R-:W-:Y:S02]  /*2520*/  SEL R3, R10, 0x7, P1 ;  /* 0x000000070a037807 */ /* 0x000fe40000800000 */
[----:B------:R-:W-:Y:S02]  /*2530*/  SEL R8, R8, 0x7, P5 ;  /* 0x0000000708087807 */ /* 0x000fe40002800000 */
[----:B------:R-:W-:Y:S02]  /*2540*/  ISETP.NE.AND P1, PT, R54, RZ, PT ;  /* 0x000000ff3600720c */ /* 0x000fe40003f25270 */
[----:B------:R-:W-:Y:S02]  /*2550*/  SEL R0, R0, 0x7, P2 ;  /* 0x0000000700007807 */ /* 0x000fe40001000000 */
[----:B------:R-:W-:Y:S02]  /*2560*/  SEL R9, R9, 0x7, P4 ;  /* 0x0000000709097807 */ /* 0x000fe40002000000 */
[----:B------:R-:W-:-:S02]  /*2570*/  ISETP.NE.AND P2, PT, R55, RZ, PT ;  /* 0x000000ff3700720c */ /* 0x000fc40003f45270 */
[----:B------:R-:W-:Y:S02]  /*2580*/  ISETP.NE.AND P6, PT, R31, RZ, PT ;  /* 0x000000ff1f00720c */ /* 0x000fe40003fc5270 */
[----:B------:R-:W-:Y:S01]  /*2590*/  SEL R31, R8, 0x8, P1 ;  /* 0x00000008081f7807 */ /* 0x000fe20000800000 */
[----:B------:R-:W-:Y:S01]  /*25a0*/  IMAD.SHL.U32 R8, R4, 0x4, RZ ;  /* 0x0000000404087824 */ /* 0x000fe200078e00ff */
[----:B------:R-:W-:Y:S01]  /*25b0*/  ISETP.NE.AND P5, PT, R30, RZ, PT ;  /* 0x000000ff1e00720c */ /* 0x000fe20003fa5270 */
[----:B-1----:R-:W-:Y:S01]  /*25c0*/  IMAD.SHL.U32 R4, R5, 0x100, RZ ;  /* 0x0000010005047824 */ /* 0x002fe200078e00ff */
[----:B------:R-:W-:Y:S01]  /*25d0*/  SEL R30, R9, 0x8, P2 ;  /* 0x00000008091e7807 */ /* 0x000fe20001000000 */
[----:B------:R-:W-:Y:S01]  /*25e0*/  UMOV UR4, 0x400 ;  /* 0x0000040000047882 */ /* 0x000fe20000000000 */
[----:B------:R-:W-:Y:S01]  /*25f0*/  SHF.R.U32.HI R9, RZ, 0x2, R5 ;  /* 0x00000002ff097819 */ /* 0x000fe20000011605 */
[C---:B------:R-:W-:Y:S01]  /*2600*/  IMAD.SHL.U32 R6, R5.reuse, 0x4, RZ ;  /* 0x0000000405067824 */ /* 0x040fe200078e00ff */
[----:B--2---:R-:W-:Y:S01]  /*2610*/  UPRMT UR4, UR5, 0x654, UR4 ;  /* 0x0000065405047896 */ /* 0x004fe20008000004 */
[----:B------:R-:W-:Y:S01]  /*2620*/  IMAD.SHL.U32 R5, R5, 0x2, RZ ;  /* 0x0000000205057824 */ /* 0x000fe200078e00ff */
[----:B------:R-:W-:-:S02]  /*2630*/  SGXT.U32 R9, R9, 0x5 ;  /* 0x000000050909781a */ /* 0x000fc40000000000 */
[----:B------:R-:W-:Y:S02]  /*2640*/  LOP3.LUT R4, R4, 0x300, RZ, 0xc0, !PT ;  /* 0x0000030004047812 */ /* 0x000fe400078ec0ff */
[----:B------:R-:W-:Y:S02]  /*2650*/  ISETP.NE.AND P1, PT, R21, RZ, PT ;  /* 0x000000ff1500720c */ /* 0x000fe40003f25270 */
[----:B------:R-:W-:Y:S02]  /*2660*/  ISETP.NE.AND P0, PT, R80, RZ, PT ;  /* 0x000000ff5000720c */ /* 0x000fe40003f05270 */
[----:B------:R-:W-:Y:S02]  /*2670*/  LOP3.LUT R21, R7, 0x1c, R8, 0xf8, !PT ;  /* 0x0000001c07157812 */ /* 0x000fe400078ef808 */
[----:B------:R-:W-:Y:S02]  /*2680*/  LOP3.LUT R7, R5, 0xf0, RZ, 0xc0, !PT ;  /* 0x000000f005077812 */ /* 0x000fe400078ec0ff */
[----:B------:R-:W-:-:S02]  /*2690*/  LOP3.LUT R5, R4, R9, RZ, 0xfc, !PT ;  /* 0x0000000904057212 */ /* 0x000fc400078efcff */
[C---:B------:R-:W-:Y:S02]  /*26a0*/  LEA.HI R8, R4.reuse, UR4, RZ, 0x1f ;  /* 0x0000000404087c11 */ /* 0x040fe4000f8ff8ff */
[C---:B------:R-:W-:Y:S02]  /*26b0*/  LOP3.LUT R9, R4.reuse, 0x20, RZ, 0xfc, !PT ;  /* 0x0000002004097812 */ /* 0x040fe400078efcff */
[----:B------:R-:W-:Y:S02]  /*26c0*/  SEL R17, R17, 0x7, P0 ;  /* 0x0000000711117807 */ /* 0x000fe40000000000 */
[----:B------:R-:W-:Y:S02]  /*26d0*/  LOP3.LUT R10, R4, 0x40, RZ, 0xfc, !PT ;  /* 0x00000040040a7812 */ /* 0x000fe400078efcff */
[----:B------:R-:W-:Y:S02]  /*26e0*/  ISETP.NE.AND P4, PT, R29, RZ, PT ;  /* 0x000000ff1d00720c */ /* 0x000fe40003f85270 */
[----:B------:R-:W-:-:S02]  /*26f0*/  ISETP.NE.AND P0, PT, R32, RZ, PT ;  /* 0x000000ff2000720c */ /* 0x000fc40003f05270 */
[----:B------:R-:W-:Y:S02]  /*2700*/  ISETP.NE.AND P2, PT, R22, RZ, PT ;  /* 0x000000ff1600720c */ /* 0x000fe40003f45270 */
[C---:B------:R-:W-:Y:S01]  /*2710*/  LOP3.LUT R11, R4.reuse, 0x60, RZ, 0xfc, !PT ;  /* 0x00000060040b7812 */ /* 0x040fe200078efcff */
[----:B------:R-:W-:Y:S01]  /*2720*/  VIADD R37, R7, UR4 ;  /* 0x0000000407257c36 */ /* 0x000fe20008000000 */
[C---:B------:R-:W-:Y:S02]  /*2730*/  LOP3.LUT R22, R4.reuse, 0x80, RZ, 0xfc, !PT ;  /* 0x0000008004167812 */ /* 0x040fe400078efcff */
[C---:B------:R-:W-:Y:S02]  /*2740*/  LOP3.LUT R23, R4.reuse, 0xa0, RZ, 0xfc, !PT ;  /* 0x000000a004177812 */ /* 0x040fe400078efcff */
[C---:B------:R-:W-:Y:S02]  /*2750*/  LOP3.LUT R29, R4.reuse, 0xc0, RZ, 0xfc, !PT ;  /* 0x000000c0041d7812 */ /* 0x040fe400078efcff */
[----:B------:R-:W-:Y:S01]  /*2760*/  LOP3.LUT R32, R4, 0xe0, RZ, 0xfc, !PT ;  /* 0x000000e004207812 */ /* 0x000fe200078efcff */
[----:B------:R-:W-:Y:S01]  /*2770*/  IMAD R7, R5, 0x4, R8 ;  /* 0x0000000405077824 */ /* 0x000fe200078e0208 */
[----:B------:R-:W-:-:S02]  /*2780*/  LEA.HI R4, R9, UR4, RZ, 0x1f ;  /* 0x0000000409047c11 */ /* 0x000fc4000f8ff8ff */
[----:B------:R-:W-:Y:S02]  /*2790*/  LEA.HI R10, R10, UR4, RZ, 0x1f ;  /* 0x000000040a0a7c11 */ /* 0x000fe4000f8ff8ff */
[----:B------:R-:W-:Y:S02]  /*27a0*/  LEA.HI R8, R11, UR4, RZ, 0x1f ;  /* 0x000000040b087c11 */ /* 0x000fe4000f8ff8ff */
[----:B------:R-:W-:Y:S01]  /*27b0*/  LEA.HI R34, R22, UR4, RZ, 0x1f ;  /* 0x0000000416227c11 */ /* 0x000fe2000f8ff8ff */
[----:B------:R-:W-:Y:S01]  /*27c0*/  IMAD R22, R5, 0x4, R4 ;  /* 0x0000000405167824 */ /* 0x000fe200078e0204 */
[----:B------:R-:W-:Y:S01]  /*27d0*/  LEA.HI R36, R23, UR4, RZ, 0x1f ;  /* 0x0000000417247c11 */ /* 0x000fe2000f8ff8ff */
[----:B------:R-:W-:Y:S01]  /*27e0*/  IMAD R23, R5, 0x4, R10 ;  /* 0x0000000405177824 */ /* 0x000fe200078e020a */
[----:B------:R-:W-:Y:S02]  /*27f0*/  LEA.HI R38, R29, UR4, RZ, 0x1f ;  /* 0x000000041d267c11 */ /* 0x000fe4000f8ff8ff */
[----:B------:R-:W-:Y:S01]  /*2800*/  LEA.HI R40, R32, UR4, RZ, 0x1f ;  /* 0x0000000420287c11 */ /* 0x000fe2000f8ff8ff */
[C---:B------:R-:W-:Y:S01]  /*2810*/  IMAD R32, R5.reuse, 0x4, R8 ;  /* 0x0000000405207824 */ /* 0x040fe200078e0208 */
[----:B------:R-:W-:Y:S01]  /*2820*/  STS [R7], R24 ;  /* 0x0000001807007388 */ /* 0x000fe20000000800 */
[----:B------:R-:W-:-:S02]  /*2830*/  IMAD R33, R5, 0x4, R34 ;  /* 0x0000000405217824 */ /* 0x000fc400078e0222 */
[C---:B------:R-:W-:Y:S01]  /*2840*/  IMAD R36, R5.reuse, 0x4, R36 ;  /* 0x0000000405247824 */ /* 0x040fe200078e0224 */
[----:B------:R-:W-:Y:S01]  /*2850*/  STS [R22+0x80], R25 ;  /* 0x0000801916007388 */ /* 0x000fe20000000800 */
[C---:B------:R-:W-:Y:S02]  /*2860*/  IMAD R35, R5.reuse, 0x4, R38 ;  /* 0x0000000405237824 */ /* 0x040fe400078e0226 */
[----:B------:R-:W-:Y:S01]  /*2870*/  IMAD R40, R5, 0x4, R40 ;  /* 0x0000000405287824 */ /* 0x000fe200078e0228 */
[----:B------:R1:W-:Y:S01]  /*2880*/  STS [R23+0x100], R26 ;  /* 0x0001001a17007388 */ /* 0x0003e20000000800 */
[----:B------:R-:W-:-:S03]  /*2890*/  LOP3.LUT R6, R6, 0x1fc, RZ, 0xc0, !PT ;  /* 0x000001fc06067812 */ /* 0x000fc600078ec0ff */
[----:B------:R-:W-:Y:S04]  /*28a0*/  STS [R32+0x180], R27 ;  /* 0x0001801b20007388 */ /* 0x000fe80000000800 */
[----:B------:R-:W-:Y:S01]  /*28b0*/  STS [R33+0x200], R12 ;  /* 0x0002000c21007388 */ /* 0x000fe20000000800 */
[----:B------:R-:W-:Y:S01]  /*28c0*/  IMAD.HI R29, R21, 0x5397829d, RZ ;  /* 0x5397829d151d7827 */ /* 0x000fe200078e02ff */
[----:B-1----:R-:W1:Y:S02]  /*28d0*/  LDC.64 R22, c[0x0][0x218] ;  /* 0x00008600ff167b82 */ /* 0x002e640000000a00 */
[----:B------:R2:W-:Y:S04]  /*28e0*/  STS [R36+0x280], R13 ;  /* 0x0002800d24007388 */ /* 0x0005e80000000800 */
[----:B------:R-:W-:Y:S01]  /*28f0*/  STS [R35+0x300], R14 ;  /* 0x0003000e23007388 */ /* 0x000fe20000000800 */
[----:B------:R-:W-:-:S03]  /*2900*/  LOP3.LUT R9, R6, 0x200, RZ, 0xfc, !PT ;  /* 0x0000020006097812 */ /* 0x000fc600078efcff */
[----:B------:R3:W-:Y:S01]  /*2910*/  STS [R40+0x380], R15 ;  /* 0x0003800f28007388 */ /* 0x0007e20000000800 */
[----:B------:R-:W-:-:S04]  /*2920*/  SHF.R.U32.HI R9, RZ, 0x1, R9 ;  /* 0x00000001ff097819 */ /* 0x000fc80000011609 */
[----:B------:R-:W-:Y:S01]  /*2930*/  LOP3.LUT R9, R9, 0x1f0, RZ, 0xc0, !PT ;  /* 0x000001f009097812 */ /* 0x000fe200078ec0ff */
[----:B------:R-:W-:-:S04]  /*2940*/  IMAD R8, R6, 0x4, R37 ;  /* 0x0000000406087824 */ /* 0x000fc800078e0225 */
[----:B------:R-:W-:Y:S01]  /*2950*/  VIADD R9, R9, UR4 ;  /* 0x0000000409097c36 */ /* 0x000fe20008000000 */
[----:B------:R-:W-:Y:S01]  /*2960*/  SHF.R.U32.HI R24, RZ, 0x1f, R29 ;  /* 0x0000001fff187819 */ /* 0x000fe2000001161d */
[----:B------:R-:W-:Y:S02]  /*2970*/  ULDC.64 UR4, c[0x0][0x220] ;  /* 0x0000880000047ab9 */ /* 0x000fe40000000a00 */
[----:B------:R-:W-:Y:S01]  /*2980*/  IMAD R6, R6, 0x4, R9 ;  /* 0x0000000406067824 */ /* 0x000fe200078e0209 */
[----:B------:R-:W-:Y:S01]  /*2990*/  BAR.SYNC.DEFER_BLOCKING 0x0 ;  /* 0x0000000000007b1d */ /* 0x000fe20000010000 */
[----:B------:R-:W-:-:S05]  /*29a0*/  LEA.HI.SX32 R24, R29, R24, 0x1a ;  /* 0x000000181d187211 */ /* 0x000fca00078fd2ff */
[----:B------:R-:W4:Y:S04]  /*29b0*/  LDS.128 R8, [R8] ;  /* 0x0000000008087984 */ /* 0x000f280000000c00 */
[----:B------:R-:W5:Y:S01]  /*29c0*/  LDS.128 R4, [R6+0x800] ;  /* 0x0008000006047984 */ /* 0x000f620000000c00 */
[----:B------:R-:W-:Y:S01]  /*29d0*/  IMAD R25, R24, -0xc4, R21 ;  /* 0xffffff3c18197824 */ /* 0x000fe200078e0215 */
[----:B--2---:R-:W-:Y:S02]  /*29e0*/  SEL R13, R20, 0x8, P1 ;  /* 0x00000008140d7807 */ /* 0x004fe40000800000 */
[----:B------:R-:W-:Y:S01]  /*29f0*/  ISETP.GE.AND P1, PT, R21, 0x310, PT ;  /* 0x000003101500780c */ /* 0x000fe20003f26270 */
[----:B------:R-:W-:Y:S01]  /*2a00*/  IMAD R25, R24, 0x63880, R25 ;  /* 0x0006388018197824 */ /* 0x000fe200078e0219 */
[----:B------:R-:W-:-:S02]  /*2a10*/  LOP3.LUT R12, R28, 0x10, RZ, 0xfc, !PT ;  /* 0x000000101c0c7812 */ /* 0x000fc400078efcff */
[----:B------:R-:W-:Y:S01]  /*2a20*/  SEL R18, R18, 0x8, P2 ;  /* 0x0000000812127807 */ /* 0x000fe20001000000 */
[C---:B------:R-:W-:Y:S01]  /*2a30*/  IMAD R25, R28.reuse, 0xc4, R25 ;  /* 0x000000c41c197824 */ /* 0x040fe200078e0219 */
[----:B------:R-:W-:Y:S02]  /*2a40*/  ISETP.LT.AND P2, PT, R28, 0x440, !P1 ;  /* 0x000004401c00780c */ /* 0x000fe40004f41270 */
[----:B------:R-:W-:Y:S01]  /*2a50*/  ISETP.LT.AND P1, PT, R12, 0x440, !P1 ;  /* 0x000004400c00780c */ /* 0x000fe20004f21270 */
[----:B------:R-:W-:Y:S02]  /*2a60*/  IMAD R20, R19, 0x440, R2 ;  /* 0x0000044013147824 */ /* 0x000fe400078e0202 */
[----:B---3--:R-:W-:Y:S01]  /*2a70*/  VIADD R15, R25, 0xc40 ;  /* 0x00000c40190f7836 */ /* 0x008fe20000000000 */
[----:B------:R-:W-:Y:S01]  /*2a80*/  PRMT R18, R13, 0x3340, R18 ;  /* 0x000033400d127816 */ /* 0x000fe20000000012 */
[----:B-1----:R-:W-:Y:S01]  /*2a90*/  IMAD.WIDE R12, R25, 0x4, R22 ;  /* 0x00000004190c7825 */ /* 0x002fe200078e0216 */
[----:B------:R-:W-:-:S02]  /*2aa0*/  SEL R0, R0, 0x8, P3 ;  /* 0x0000000800007807 */ /* 0x000fc40001800000 */
[----:B------:R-:W-:Y:S01]  /*2ab0*/  SEL R3, R3, 0x8, P4 ;  /* 0x0000000803037807 */ /* 0x000fe20002000000 */
[----:B------:R-:W-:Y:S01]  /*2ac0*/  IMAD.WIDE R14, R15, 0x4, R22 ;  /* 0x000000040f0e7825 */ /* 0x000fe200078e0216 */
[----:B------:R-:W-:Y:S02]  /*2ad0*/  SEL R16, R16, 0x8, P5 ;  /* 0x0000000810107807 */ /* 0x000fe40002800000 */
[----:B------:R-:W-:Y:S02]  /*2ae0*/  SEL R17, R17, 0x8, P6 ;  /* 0x0000000811117807 */ /* 0x000fe40003000000 */
[----:B------:R-:W-:Y:S02]  /*2af0*/  IADD3 R2, P3, R20, UR4, RZ ;  /* 0x0000000414027c10 */ /* 0x000fe4000ff7e0ff */
[----:B------:R-:W-:Y:S02]  /*2b00*/  PRMT R31, R31, 0x3340, R30 ;  /* 0x000033401f1f7816 */ /* 0x000fe4000000001e */
[----:B------:R-:W-:-:S02]  /*2b10*/  PRMT R19, R0, 0x3340, R3 ;  /* 0x0000334000137816 */ /* 0x000fc40000000003 */
[----:B------:R-:W-:Y:S02]  /*2b20*/  PRMT R16, R16, 0x3340, R17 ;  /* 0x0000334010107816 */ /* 0x000fe40000000011 */
[----:B------:R-:W-:Y:S01]  /*2b30*/  LEA.HI.X.SX32 R3, R20, UR5, 0x1, P3 ;  /* 0x0000000514037c11 */ /* 0x000fe200098f0eff */
[----:B----4-:R1:W-:Y:S01]  /*2b40*/  @P2 STG.E.128 desc[UR6][R12.64], R8 ;  /* 0x000000080c002986 */ /* 0x0103e2000c101d06 */
[----:B------:R-:W-:-:S03]  /*2b50*/  PRMT R18, R31, 0x5410, R18 ;  /* 0x000054101f127816 */ /* 0x000fc60000000012 */
[----:B-----5:R1:W-:Y:S01]  /*2b60*/  @P1 STG.E.128 desc[UR6][R14.64], R4 ;  /* 0x000000040e001986 */ /* 0x0203e2000c101d06 */
[----:B------:R-:W-:Y:S01]  /*2b70*/  PRMT R19, R19, 0x5410, R16 ;  /* 0x0000541013137816 */ /* 0x000fe20000000010 */
[----:B------:R-:W-:Y:S06]  /*2b80*/  @!P0 EXIT ;  /* 0x000000000000894d */ /* 0x000fec0003800000 */
[----:B------:R-:W-:Y:S01]  /*2b90*/  STG.E.64 desc[UR6][R2.64], R18 ;  /* 0x0000001202007986 */ /* 0x000fe2000c101b06 */
[----:B------:R-:W-:Y:S05]  /*2ba0*/  EXIT ;  /* 0x000000000000794d */ /* 0x000fea0003800000 */
.L_x_0:
[----:B------:R-:W-:-:S00]  /*2bb0*/  BRA `(.L_x_0) ;  /* 0xfffffffc00fc7947 */ /* 0x000fc0000383ffff */
[----:B------:R-:W-:-:S00]  /*2bc0*/  NOP ;  /* 0x0000000000007918 */ /* 0x000fc00000000000 */
        /* <DEDUP_REMOVED lines=11> */
.L_x_1:


//--------------------- .nv.shared.triton_poi_fused_max_pool2d_with_indices_44 --------------------------
	.section	.nv.shared.triton_poi_fused_max_pool2d_with_indices_44,"aw",@nobits
	.sectionflags	@""
	.align	16
	.zero		1024


//--------------------- .nv.constant0.triton_poi_fused_max_pool2d_with_indices_44 --------------------------
	.section	.nv.constant0.triton_poi_fused_max_pool2d_with_indices_44,"a",@progbits
	.sectionflags	@""
	.align	4
.nv.constant0.triton_poi_fused_max_pool2d_with_indices_44:
	.zero		560
